//
// Generated by NVIDIA NVVM Compiler
//
// Compiler Build ID: CL-36424714
// Cuda compilation tools, release 13.0, V13.0.88
// Based on NVVM 20.0.0
//

.version 9.0
.target sm_100
.address_size 64

	// .globl	_Z8decipherjPjS_S_j

.visible .entry _Z8decipherjPjS_S_j(
	.param .u32 _Z8decipherjPjS_S_j_param_0,
	.param .u64 .ptr .align 1 _Z8decipherjPjS_S_j_param_1,
	.param .u64 .ptr .align 1 _Z8decipherjPjS_S_j_param_2,
	.param .u64 .ptr .align 1 _Z8decipherjPjS_S_j_param_3,
	.param .u32 _Z8decipherjPjS_S_j_param_4
)
{
	.reg .pred 	%p<9>;
	.reg .b32 	%r<166>;
	.reg .b64 	%rd<73>;

	ld.param.u32 	%r26, [_Z8decipherjPjS_S_j_param_0];
	ld.param.u64 	%rd8, [_Z8decipherjPjS_S_j_param_1];
	ld.param.u64 	%rd10, [_Z8decipherjPjS_S_j_param_2];
	ld.param.u64 	%rd9, [_Z8decipherjPjS_S_j_param_3];
	ld.param.u32 	%r27, [_Z8decipherjPjS_S_j_param_4];
	cvta.to.global.u64 	%rd1, %rd10;
	mov.u32 	%r28, %ctaid.x;
	mov.u32 	%r29, %ntid.x;
	mov.u32 	%r30, %tid.x;
	mad.lo.s32 	%r1, %r28, %r29, %r30;
	add.s32 	%r31, %r27, -1;
	setp.ge.u32 	%p1, %r1, %r31;
	@%p1 bra 	$L__BB0_11;
	cvta.to.global.u64 	%rd11, %rd8;
	mul.wide.u32 	%rd12, %r1, 4;
	add.s64 	%rd13, %rd11, %rd12;
	ld.global.u32 	%r164, [%rd13];
	ld.global.u32 	%r165, [%rd13+4];
	setp.eq.s32 	%p2, %r26, 0;
	@%p2 bra 	$L__BB0_10;
	mul.lo.s32 	%r33, %r26, -1640531527;
	cvt.u64.u32 	%rd71, %r33;
	and.b32  	%r4, %r26, 3;
	setp.lt.u32 	%p3, %r26, 4;
	@%p3 bra 	$L__BB0_5;
	and.b32  	%r34, %r26, -4;
	neg.s32 	%r153, %r34;
$L__BB0_4:
	.pragma "nounroll";
	shl.b32 	%r35, %r164, 4;
	shr.u32 	%r36, %r164, 5;
	xor.b32  	%r37, %r35, %r36;
	add.s32 	%r38, %r37, %r164;
	shr.u64 	%rd14, %rd71, 9;
	and.b64  	%rd15, %rd14, 12;
	add.s64 	%rd16, %rd1, %rd15;
	ld.global.u32 	%r39, [%rd16];
	cvt.u32.u64 	%r40, %rd71;
	add.s32 	%r41, %r39, %r40;
	xor.b32  	%r42, %r41, %r38;
	sub.s32 	%r43, %r165, %r42;
	add.s64 	%rd17, %rd71, 1640531527;
	and.b64  	%rd18, %rd17, 4294967295;
	shl.b32 	%r44, %r43, 4;
	shr.u32 	%r45, %r43, 5;
	xor.b32  	%r46, %r44, %r45;
	add.s32 	%r47, %r46, %r43;
	shl.b64 	%rd19, %rd17, 2;
	and.b64  	%rd20, %rd19, 12;
	add.s64 	%rd21, %rd1, %rd20;
	ld.global.u32 	%r48, [%rd21];
	cvt.u32.u64 	%r49, %rd17;
	add.s32 	%r50, %r48, %r49;
	xor.b32  	%r51, %r47, %r50;
	sub.s32 	%r52, %r164, %r51;
	shl.b32 	%r53, %r52, 4;
	shr.u32 	%r54, %r52, 5;
	xor.b32  	%r55, %r53, %r54;
	add.s32 	%r56, %r55, %r52;
	shr.u64 	%rd22, %rd17, 9;
	and.b64  	%rd23, %rd22, 12;
	add.s64 	%rd24, %rd1, %rd23;
	ld.global.u32 	%r57, [%rd24];
	add.s32 	%r58, %r57, %r49;
	xor.b32  	%r59, %r58, %r56;
	sub.s32 	%r60, %r43, %r59;
	add.s64 	%rd25, %rd18, 1640531527;
	and.b64  	%rd26, %rd25, 4294967295;
	shl.b32 	%r61, %r60, 4;
	shr.u32 	%r62, %r60, 5;
	xor.b32  	%r63, %r61, %r62;
	add.s32 	%r64, %r63, %r60;
	shl.b64 	%rd27, %rd25, 2;
	and.b64  	%rd28, %rd27, 12;
	add.s64 	%rd29, %rd1, %rd28;
	ld.global.u32 	%r65, [%rd29];
	cvt.u32.u64 	%r66, %rd25;
	add.s32 	%r67, %r65, %r66;
	xor.b32  	%r68, %r64, %r67;
	sub.s32 	%r69, %r52, %r68;
	shl.b32 	%r70, %r69, 4;
	shr.u32 	%r71, %r69, 5;
	xor.b32  	%r72, %r70, %r71;
	add.s32 	%r73, %r72, %r69;
	shr.u64 	%rd30, %rd25, 9;
	and.b64  	%rd31, %rd30, 12;
	add.s64 	%rd32, %rd1, %rd31;
	ld.global.u32 	%r74, [%rd32];
	add.s32 	%r75, %r74, %r66;
	xor.b32  	%r76, %r75, %r73;
	sub.s32 	%r77, %r60, %r76;
	add.s64 	%rd33, %rd26, 1640531527;
	and.b64  	%rd34, %rd33, 4294967295;
	shl.b32 	%r78, %r77, 4;
	shr.u32 	%r79, %r77, 5;
	xor.b32  	%r80, %r78, %r79;
	add.s32 	%r81, %r80, %r77;
	shl.b64 	%rd35, %rd33, 2;
	and.b64  	%rd36, %rd35, 12;
	add.s64 	%rd37, %rd1, %rd36;
	ld.global.u32 	%r82, [%rd37];
	cvt.u32.u64 	%r83, %rd33;
	add.s32 	%r84, %r82, %r83;
	xor.b32  	%r85, %r81, %r84;
	sub.s32 	%r86, %r69, %r85;
	shl.b32 	%r87, %r86, 4;
	shr.u32 	%r88, %r86, 5;
	xor.b32  	%r89, %r87, %r88;
	add.s32 	%r90, %r89, %r86;
	shr.u64 	%rd38, %rd33, 9;
	and.b64  	%rd39, %rd38, 12;
	add.s64 	%rd40, %rd1, %rd39;
	ld.global.u32 	%r91, [%rd40];
	add.s32 	%r92, %r91, %r83;
	xor.b32  	%r93, %r92, %r90;
	sub.s32 	%r165, %r77, %r93;
	add.s64 	%rd41, %rd34, 1640531527;
	and.b64  	%rd71, %rd41, 4294967295;
	shl.b32 	%r94, %r165, 4;
	shr.u32 	%r95, %r165, 5;
	xor.b32  	%r96, %r94, %r95;
	add.s32 	%r97, %r96, %r165;
	shl.b64 	%rd42, %rd41, 2;
	and.b64  	%rd43, %rd42, 12;
	add.s64 	%rd44, %rd1, %rd43;
	ld.global.u32 	%r98, [%rd44];
	cvt.u32.u64 	%r99, %rd41;
	add.s32 	%r100, %r98, %r99;
	xor.b32  	%r101, %r97, %r100;
	sub.s32 	%r164, %r86, %r101;
	add.s32 	%r153, %r153, 4;
	setp.ne.s32 	%p4, %r153, 0;
	@%p4 bra 	$L__BB0_4;
$L__BB0_5:
	setp.eq.s32 	%p5, %r4, 0;
	@%p5 bra 	$L__BB0_10;
	setp.eq.s32 	%p6, %r4, 1;
	@%p6 bra 	$L__BB0_8;
	shl.b32 	%r103, %r164, 4;
	shr.u32 	%r104, %r164, 5;
	xor.b32  	%r105, %r103, %r104;
	add.s32 	%r106, %r105, %r164;
	shr.u64 	%rd45, %rd71, 9;
	and.b64  	%rd46, %rd45, 12;
	add.s64 	%rd47, %rd1, %rd46;
	ld.global.u32 	%r107, [%rd47];
	cvt.u32.u64 	%r108, %rd71;
	add.s32 	%r109, %r107, %r108;
	xor.b32  	%r110, %r109, %r106;
	sub.s32 	%r111, %r165, %r110;
	add.s64 	%rd48, %rd71, 1640531527;
	and.b64  	%rd49, %rd48, 4294967295;
	shl.b32 	%r112, %r111, 4;
	shr.u32 	%r113, %r111, 5;
	xor.b32  	%r114, %r112, %r113;
	add.s32 	%r115, %r114, %r111;
	shl.b64 	%rd50, %rd48, 2;
	and.b64  	%rd51, %rd50, 12;
	add.s64 	%rd52, %rd1, %rd51;
	ld.global.u32 	%r116, [%rd52];
	cvt.u32.u64 	%r117, %rd48;
	add.s32 	%r118, %r116, %r117;
	xor.b32  	%r119, %r115, %r118;
	sub.s32 	%r120, %r164, %r119;
	shl.b32 	%r121, %r120, 4;
	shr.u32 	%r122, %r120, 5;
	xor.b32  	%r123, %r121, %r122;
	add.s32 	%r124, %r123, %r120;
	shr.u64 	%rd53, %rd48, 9;
	and.b64  	%rd54, %rd53, 12;
	add.s64 	%rd55, %rd1, %rd54;
	ld.global.u32 	%r125, [%rd55];
	add.s32 	%r126, %r125, %r117;
	xor.b32  	%r127, %r126, %r124;
	sub.s32 	%r165, %r111, %r127;
	add.s64 	%rd56, %rd49, 1640531527;
	shl.b32 	%r128, %r165, 4;
	shr.u32 	%r129, %r165, 5;
	xor.b32  	%r130, %r128, %r129;
	add.s32 	%r131, %r130, %r165;
	shl.b64 	%rd57, %rd56, 2;
	and.b64  	%rd58, %rd57, 12;
	add.s64 	%rd59, %rd1, %rd58;
	ld.global.u32 	%r132, [%rd59];
	cvt.u32.u64 	%r133, %rd56;
	add.s32 	%r134, %r132, %r133;
	xor.b32  	%r135, %r131, %r134;
	sub.s32 	%r164, %r120, %r135;
	and.b64  	%rd71, %rd56, 4294967295;
$L__BB0_8:
	and.b32  	%r136, %r26, 1;
	setp.eq.b32 	%p7, %r136, 1;
	not.pred 	%p8, %p7;
	@%p8 bra 	$L__BB0_10;
	shl.b32 	%r137, %r164, 4;
	shr.u32 	%r138, %r164, 5;
	xor.b32  	%r139, %r137, %r138;
	add.s32 	%r140, %r139, %r164;
	shr.u64 	%rd60, %rd71, 9;
	and.b64  	%rd61, %rd60, 12;
	add.s64 	%rd62, %rd1, %rd61;
	ld.global.u32 	%r141, [%rd62];
	cvt.u32.u64 	%r142, %rd71;
	add.s32 	%r143, %r141, %r142;
	xor.b32  	%r144, %r143, %r140;
	sub.s32 	%r165, %r165, %r144;
	add.s64 	%rd63, %rd71, 1640531527;
	shl.b32 	%r145, %r165, 4;
	shr.u32 	%r146, %r165, 5;
	xor.b32  	%r147, %r145, %r146;
	add.s32 	%r148, %r147, %r165;
	shl.b64 	%rd64, %rd63, 2;
	and.b64  	%rd65, %rd64, 12;
	add.s64 	%rd66, %rd1, %rd65;
	ld.global.u32 	%r149, [%rd66];
	cvt.u32.u64 	%r150, %rd63;
	add.s32 	%r151, %r149, %r150;
	xor.b32  	%r152, %r148, %r151;
	sub.s32 	%r164, %r164, %r152;
$L__BB0_10:
	cvta.to.global.u64 	%rd67, %rd9;
	add.s64 	%rd69, %rd67, %rd12;
	st.global.u32 	[%rd69], %r164;
	st.global.u32 	[%rd69+4], %r165;
$L__BB0_11:
	ret;

}


// ===== COMPILED SASS (sm_100) =====

	.target	sm_100

	.elftype	@"ET_EXEC"


//--------------------- .note.nv.tkinfo           --------------------------
	.section	.note.nv.tkinfo,"",@"SHT_NOTE"
	.sectionflags	@"SHF_NOTE_NV_TKINFO"
	.tkinfo
        /*0018*/ 	.word	0x00000002
        /*0030*/ 	.string	""
        /*0030*/ 	.string	"ptxas"
        /*0030*/ 	.string	"Cuda compilation tools, release 13.0, V13.0.88"
        /*0030*/ 	.string	"Build cuda_13.0.r13.0/compiler.36424714_0"
        /*0030*/ 	.string	"-arch sm_100 -m 64 "



//--------------------- .note.nv.cuinfo           --------------------------
	.section	.note.nv.cuinfo,"",@"SHT_NOTE"
	.sectionflags	@"SHF_NOTE_NV_CUINFO"
        /*0018*/ 	.short	0x0002
        /*001a*/ 	.short	0x0064
        /*001c*/ 	.short	0x0082
	.zero		2


//--------------------- .nv.info                  --------------------------
	.section	.nv.info,"",@"SHT_CUDA_INFO"
	.align	4


	//----- nvinfo : EIATTR_REGCOUNT
	.align		4
        /*0000*/ 	.byte	0x04, 0x2f
        /*0002*/ 	.short	(.L_1 - .L_0)
	.align		4
.L_0:
        /*0004*/ 	.word	index@(_Z8decipherjPjS_S_j)
        /*0008*/ 	.word	0x00000013


	//----- nvinfo : EIATTR_FRAME_SIZE
	.align		4
.L_1:
        /*000c*/ 	.byte	0x04, 0x11
        /*000e*/ 	.short	(.L_3 - .L_2)
	.align		4
.L_2:
        /*0010*/ 	.word	index@(_Z8decipherjPjS_S_j)
        /*0014*/ 	.word	0x00000000


	//----- nvinfo : EIATTR_MIN_STACK_SIZE
	.align		4
.L_3:
        /*0018*/ 	.byte	0x04, 0x12
        /*001a*/ 	.short	(.L_5 - .L_4)
	.align		4
.L_4:
        /*001c*/ 	.word	index@(_Z8decipherjPjS_S_j)
        /*0020*/ 	.word	0x00000000
.L_5:


//--------------------- .nv.compat                --------------------------
	.section	.nv.compat,"",@"SHT_CUDA_COMPAT_INFO"
	.align	4
        /*0000*/ 	.byte	0x02, 0x09, 0x00, 0x00, 0x02, 0x02, 0x01, 0x00, 0x02, 0x05, 0x05, 0x00, 0x03, 0x07, 0x01, 0x01
        /*0010*/ 	.byte	0x02, 0x03, 0x00, 0x00, 0x02, 0x06, 0x01, 0x00, 0x04, 0x0b, 0x08, 0x00, 0x09, 0x00, 0x00, 0x00
        /*0020*/ 	.byte	0x00, 0x00, 0x00, 0x00


//--------------------- .nv.info._Z8decipherjPjS_S_j --------------------------
	.section	.nv.info._Z8decipherjPjS_S_j,"",@"SHT_CUDA_INFO"
	.sectionflags	@""
	.align	4


	//----- nvinfo : EIATTR_CUDA_API_VERSION
	.align		4
        /*0000*/ 	.byte	0x04, 0x37
        /*0002*/ 	.short	(.L_7 - .L_6)
.L_6:
        /*0004*/ 	.word	0x00000082


	//----- nvinfo : EIATTR_KPARAM_INFO
	.align		4
.L_7:
        /*0008*/ 	.byte	0x04, 0x17
        /*000a*/ 	.short	(.L_9 - .L_8)
.L_8:
        /*000c*/ 	.word	0x00000000
        /*0010*/ 	.short	0x0004
        /*0012*/ 	.short	0x0020
        /*0014*/ 	.byte	0x00, 0xf0, 0x11, 0x00


	//----- nvinfo : EIATTR_KPARAM_INFO
	.align		4
.L_9:
        /*0018*/ 	.byte	0x04, 0x17
        /*001a*/ 	.short	(.L_11 - .L_10)
.L_10:
        /*001c*/ 	.word	0x00000000
        /*0020*/ 	.short	0x0003
        /*0022*/ 	.short	0x0018
        /*0024*/ 	.byte	0x00, 0xf5, 0x21, 0x00


	//----- nvinfo : EIATTR_KPARAM_INFO
	.align		4
.L_11:
        /*0028*/ 	.byte	0x04, 0x17
        /*002a*/ 	.short	(.L_13 - .L_12)
.L_12:
        /*002c*/ 	.word	0x00000000
        /*0030*/ 	.short	0x0002
        /*0032*/ 	.short	0x0010
        /*0034*/ 	.byte	0x00, 0xf5, 0x21, 0x00


	//----- nvinfo : EIATTR_KPARAM_INFO
	.align		4
.L_13:
        /*0038*/ 	.byte	0x04, 0x17
        /*003a*/ 	.short	(.L_15 - .L_14)
.L_14:
        /*003c*/ 	.word	0x00000000
        /*0040*/ 	.short	0x0001
        /*0042*/ 	.short	0x0008
        /*0044*/ 	.byte	0x00, 0xf5, 0x21, 0x00


	//----- nvinfo : EIATTR_KPARAM_INFO
	.align		4
.L_15:
        /*0048*/ 	.byte	0x04, 0x17
        /*004a*/ 	.short	(.L_17 - .L_16)
.L_16:
        /*004c*/ 	.word	0x00000000
        /*0050*/ 	.short	0x0000
        /*0052*/ 	.short	0x0000
        /*0054*/ 	.byte	0x00, 0xf0, 0x11, 0x00


	//----- nvinfo : EIATTR_SPARSE_MMA_MASK
	.align		4
.L_17:
        /*0058*/ 	.byte	0x03, 0x50
        /*005a*/ 	.short	0x0000


	//----- nvinfo : EIATTR_MAXREG_COUNT
	.align		4
        /*005c*/ 	.byte	0x03, 0x1b
        /*005e*/ 	.short	0x00ff


	//----- nvinfo : EIATTR_MERCURY_ISA_VERSION
	.align		4
        /*0060*/ 	.byte	0x03, 0x5f
        /*0062*/ 	.short	0x0101


	//----- nvinfo : EIATTR_VRC_CTA_INIT_COUNT
	.align		4
        /*0064*/ 	.byte	0x02, 0x4a
	.zero		1
	.zero		1


	//----- nvinfo : EIATTR_EXIT_INSTR_OFFSETS
	.align		4
        /*0068*/ 	.byte	0x04, 0x1c
        /*006a*/ 	.short	(.L_19 - .L_18)


	//   ....[0]....
.L_18:
        /*006c*/ 	.word	0x00000080


	//   ....[1]....
        /*0070*/ 	.word	0x00000f80


	//----- nvinfo : EIATTR_CBANK_PARAM_SIZE
	.align		4
.L_19:
        /*0074*/ 	.byte	0x03, 0x19
        /*0076*/ 	.short	0x0024


	//----- nvinfo : EIATTR_PARAM_CBANK
	.align		4
        /*0078*/ 	.byte	0x04, 0x0a
        /*007a*/ 	.short	(.L_21 - .L_20)
	.align		4
.L_20:
        /*007c*/ 	.word	index@(.nv.constant0._Z8decipherjPjS_S_j)
        /*0080*/ 	.short	0x0380
        /*0082*/ 	.short	0x0024


	//----- nvinfo : EIATTR_SW_WAR
	.align		4
.L_21:
        /*0084*/ 	.byte	0x04, 0x36
        /*0086*/ 	.short	(.L_23 - .L_22)
.L_22:
        /*0088*/ 	.word	0x00000008
.L_23:


//--------------------- .nv.callgraph             --------------------------
	.section	.nv.callgraph,"",@"SHT_CUDA_CALLGRAPH"
	.align	4
	.sectionentsize	8
	.align		4
        /*0000*/ 	.word	0x00000000
	.align		4
        /*0004*/ 	.word	0xffffffff
	.align		4
        /*0008*/ 	.word	0x00000000
	.align		4
        /*000c*/ 	.word	0xfffffffe
	.align		4
        /*0010*/ 	.word	0x00000000
	.align		4
        /*0014*/ 	.word	0xfffffffd
	.align		4
        /*0018*/ 	.word	0x00000000
	.align		4
        /*001c*/ 	.word	0xfffffffc


//--------------------- .text._Z8decipherjPjS_S_j --------------------------
	.section	.text._Z8decipherjPjS_S_j,"ax",@progbits
	.align	128
        .global         _Z8decipherjPjS_S_j
        .type           _Z8decipherjPjS_S_j,@function
        .size           _Z8decipherjPjS_S_j,(.L_x_5 - _Z8decipherjPjS_S_j)
        .other          _Z8decipherjPjS_S_j,@"STO_CUDA_ENTRY STV_DEFAULT"
_Z8decipherjPjS_S_j:
.text._Z8decipherjPjS_S_j:
[----:B------:R-:W-:Y:S01]  /*0000*/  LDC R1, c[0x0][0x37c] ;  /* 0x0000df00ff017b82 */ /* 0x000fe20000000800 */
[----:B------:R-:W0:Y:S07]  /*0010*/  S2R R3, SR_TID.X ;  /* 0x0000000000037919 */ /* 0x000e2e0000002100 */
[----:B------:R-:W0:Y:S01]  /*0020*/  S2UR UR5, SR_CTAID.X ;  /* 0x00000000000579c3 */ /* 0x000e220000002500 */
[----:B------:R-:W1:Y:S07]  /*0030*/  LDCU UR4, c[0x0][0x3a0] ;  /* 0x00007400ff0477ac */ /* 0x000e6e0008000800 */
[----:B------:R-:W0:Y:S01]  /*0040*/  LDC R2, c[0x0][0x360] ;  /* 0x0000d800ff027b82 */ /* 0x000e220000000800 */
[----:B-1----:R-:W-:Y:S01]  /*0050*/  UIADD3 UR4, UPT, UPT, UR4, -0x1, URZ ;  /* 0xffffffff04047890 */ /* 0x002fe2000fffe0ff */
[----:B0-----:R-:W-:-:S05]  /*0060*/  IMAD R2, R2, UR5, R3 ;  /* 0x0000000502027c24 */ /* 0x001fca000f8e0203 */
[----:B------:R-:W-:-:S13]  /*0070*/  ISETP.GE.U32.AND P0, PT, R2, UR4, PT ;  /* 0x0000000402007c0c */ /* 0x000fda000bf06070 */
[----:B------:R-:W-:Y:S05]  /*0080*/  @P0 EXIT ;  /* 0x000000000000094d */ /* 0x000fea0003800000 */
[----:B------:R-:W0:Y:S01]  /*0090*/  LDC.64 R4, c[0x0][0x388] ;  /* 0x0000e200ff047b82 */ /* 0x000e220000000a00 */
[----:B------:R-:W1:Y:S01]  /*00a0*/  LDCU.64 UR8, c[0x0][0x358] ;  /* 0x00006b00ff0877ac */ /* 0x000e620008000a00 */
[----:B------:R-:W2:Y:S01]  /*00b0*/  LDCU UR10, c[0x0][0x380] ;  /* 0x00007000ff0a77ac */ /* 0x000ea20008000800 */
[----:B0-----:R-:W-:-:S05]  /*00c0*/  IMAD.WIDE.U32 R4, R2, 0x4, R4 ;  /* 0x0000000402047825 */ /* 0x001fca00078e0004 */
[----:B-1----:R0:W5:Y:S04]  /*00d0*/  LDG.E R0, desc[UR8][R4.64] ;  /* 0x0000000804007981 */ /* 0x002168000c1e1900 */
[----:B------:R0:W5:Y:S01]  /*00e0*/  LDG.E R3, desc[UR8][R4.64+0x4] ;  /* 0x0000040804037981 */ /* 0x000162000c1e1900 */
[----:B--2---:R-:W-:-:S09]  /*00f0*/  UISETP.NE.AND UP0, UPT, UR10, URZ, UPT ;  /* 0x000000ff0a00728c */ /* 0x004fd2000bf05270 */
[----:B0-----:R-:W-:Y:S05]  /*0100*/  BRA.U !UP0, `(.L_x_0) ;  /* 0x0000000d088c7547 */ /* 0x001fea000b800000 */
[----:B------:R-:W-:Y:S02]  /*0110*/  UISETP.GE.U32.AND UP1, UPT, UR10, 0x4, UPT ;  /* 0x000000040a00788c */ /* 0x000fe4000bf26070 */
[----:B------:R-:W-:Y:S02]  /*0120*/  ULOP3.LUT UR11, UR10, 0x3, URZ, 0xc0, !UPT ;  /* 0x000000030a0b7892 */ /* 0x000fe4000f8ec0ff */
[----:B------:R-:W-:Y:S02]  /*0130*/  UIMAD UR14, UR10, -0x61c88647, URZ ;  /* 0x9e3779b90a0e78a4 */ /* 0x000fe4000f8e02ff */
[----:B------:R-:W-:Y:S01]  /*0140*/  UISETP.NE.AND UP0, UPT, UR11, URZ, UPT ;  /* 0x000000ff0b00728c */ /* 0x000fe2000bf05270 */
[----:B------:R-:W-:Y:S02]  /*0150*/  UMOV UR4, URZ ;  /* 0x000000ff00047c82 */ /* 0x000fe40008000000 */
[----:B------:R-:W-:Y:S08]  /*0160*/  BRA.U !UP1, `(.L_x_1) ;  /* 0x0000000509f47547 */ /* 0x000ff0000b800000 */
[----:B------:R-:W-:Y:S01]  /*0170*/  ULOP3.LUT UR5, UR10, 0xfffffffc, URZ, 0xc0, !UPT ;  /* 0xfffffffc0a057892 */ /* 0x000fe2000f8ec0ff */
[----:B------:R-:W0:Y:S03]  /*0180*/  LDCU.64 UR12, c[0x0][0x390] ;  /* 0x00007200ff0c77ac */ /* 0x000e260008000a00 */
[----:B------:R-:W-:-:S12]  /*0190*/  UIADD3 UR5, UPT, UPT, -UR5, URZ, URZ ;  /* 0x000000ff05057290 */ /* 0x000fd8000fffe1ff */
.L_x_2:
[----:B------:R-:W-:-:S04]  /*01a0*/  USHF.R.U64 UR6, UR14, 0x9, UR4 ;  /* 0x000000090e067899 */ /* 0x000fc80008001204 */
[----:B------:R-:W-:-:S04]  /*01b0*/  ULOP3.LUT UR6, UR6, 0xc, URZ, 0xc0, !UPT ;  /* 0x0000000c06067892 */ /* 0x000fc8000f8ec0ff */
[----:B0-----:R-:W-:-:S04]  /*01c0*/  UIADD3 UR6, UP1, UPT, UR6, UR12, URZ ;  /* 0x0000000c06067290 */ /* 0x001fc8000ff3e0ff */
[----:B------:R-:W-:Y:S02]  /*01d0*/  UIADD3.X UR7, UPT, UPT, URZ, UR13, URZ, UP1, !UPT ;  /* 0x0000000dff077290 */ /* 0x000fe40008ffe4ff */
[----:B------:R-:W-:-:S04]  /*01e0*/  IMAD.U32 R6, RZ, RZ, UR6 ;  /* 0x00000006ff067e24 */ /* 0x000fc8000f8e00ff */
[----:B------:R-:W-:-:S05]  /*01f0*/  IMAD.U32 R7, RZ, RZ, UR7 ;  /* 0x00000007ff077e24 */ /* 0x000fca000f8e00ff */
[----:B------:R-:W2:Y:S01]  /*0200*/  LDG.E R15, desc[UR8][R6.64] ;  /* 0x00000008060f7981 */ /* 0x000ea2000c1e1900 */
[----:B------:R-:W-:-:S04]  /*0210*/  UIADD3 UR18, UP1, UPT, UR14, 0x61c88647, URZ ;  /* 0x61c886470e127890 */ /* 0x000fc8000ff3e0ff */
[----:B------:R-:W-:Y:S02]  /*0220*/  USHF.L.U32 UR6, UR18, 0x2, URZ ;  /* 0x0000000212067899 */ /* 0x000fe400080006ff */
[----:B------:R-:W-:Y:S02]  /*0230*/  UIADD3.X UR7, UPT, UPT, URZ, UR4, URZ, UP1, !UPT ;  /* 0x00000004ff077290 */ /* 0x000fe40008ffe4ff */
[----:B------:R-:W-:-:S04]  /*0240*/  ULOP3.LUT UR6, UR6, 0xc, URZ, 0xc0, !UPT ;  /* 0x0000000c06067892 */ /* 0x000fc8000f8ec0ff */
[----:B------:R-:W-:-:S04]  /*0250*/  UIADD3 UR6, UP2, UPT, UR6, UR12, URZ ;  /* 0x0000000c06067290 */ /* 0x000fc8000ff5e0ff */
[----:B------:R-:W-:Y:S02]  /*0260*/  UIADD3.X UR15, UPT, UPT, URZ, UR13, URZ, UP2, !UPT ;  /* 0x0000000dff0f7290 */ /* 0x000fe400097fe4ff */
[----:B------:R-:W-:Y:S01]  /*0270*/  IMAD.U32 R8, RZ, RZ, UR6 ;  /* 0x00000006ff087e24 */ /* 0x000fe2000f8e00ff */
[----:B------:R-:W-:-:S03]  /*0280*/  USHF.R.U64 UR6, UR18, 0x9, UR7 ;  /* 0x0000000912067899 */ /* 0x000fc60008001207 */
[----:B------:R-:W-:-:S05]  /*0290*/  MOV R9, UR15 ;  /* 0x0000000f00097c02 */ /* 0x000fca0008000f00 */
[----:B------:R0:W3:Y:S01]  /*02a0*/  LDG.E R4, desc[UR8][R8.64] ;  /* 0x0000000808047981 */ /* 0x0000e2000c1e1900 */
[----:B------:R-:W-:-:S04]  /*02b0*/  ULOP3.LUT UR6, UR6, 0xc, URZ, 0xc0, !UPT ;  /* 0x0000000c06067892 */ /* 0x000fc8000f8ec0ff */
[----:B------:R-:W-:-:S04]  /*02c0*/  UIADD3 UR6, UP1, UPT, UR6, UR12, URZ ;  /* 0x0000000c06067290 */ /* 0x000fc8000ff3e0ff */
[----:B------:R-:W-:Y:S02]  /*02d0*/  UIADD3.X UR7, UPT, UPT, URZ, UR13, URZ, UP1, !UPT ;  /* 0x0000000dff077290 */ /* 0x000fe40008ffe4ff */
[----:B------:R-:W-:Y:S01]  /*02e0*/  IMAD.U32 R10, RZ, RZ, UR6 ;  /* 0x00000006ff0a7e24 */ /* 0x000fe2000f8e00ff */
[----:B------:R-:W-:-:S03]  /*02f0*/  UIADD3 UR17, UP1, UPT, UR18, 0x61c88647, URZ ;  /* 0x61c8864712117890 */ /* 0x000fc6000ff3e0ff */
[----:B------:R-:W-:Y:S01]  /*0300*/  IMAD.U32 R11, RZ, RZ, UR7 ;  /* 0x00000007ff0b7e24 */ /* 0x000fe2000f8e00ff */
[----:B------:R-:W-:-:S04]  /*0310*/  USHF.L.U32 UR6, UR17, 0x2, URZ ;  /* 0x0000000211067899 */ /* 0x000fc800080006ff */
[----:B------:R1:W4:Y:S01]  /*0320*/  LDG.E R5, desc[UR8][R10.64] ;  /* 0x000000080a057981 */ /* 0x000322000c1e1900 */
[----:B------:R-:W-:Y:S02]  /*0330*/  ULOP3.LUT UR6, UR6, 0xc, URZ, 0xc0, !UPT ;  /* 0x0000000c06067892 */ /* 0x000fe4000f8ec0ff */
[----:B------:R-:W-:Y:S02]  /*0340*/  UIADD3.X UR7, UPT, UPT, URZ, URZ, URZ, UP1, !UPT ;  /* 0x000000ffff077290 */ /* 0x000fe40008ffe4ff */
[----:B------:R-:W-:-:S04]  /*0350*/  UIADD3 UR6, UP2, UPT, UR6, UR12, URZ ;  /* 0x0000000c06067290 */ /* 0x000fc8000ff5e0ff */
[----:B------:R-:W-:Y:S02]  /*0360*/  UIADD3.X UR15, UPT, UPT, URZ, UR13, URZ, UP2, !UPT ;  /* 0x0000000dff0f7290 */ /* 0x000fe400097fe4ff */
[----:B0-----:R-:W-:Y:S01]  /*0370*/  IMAD.U32 R8, RZ, RZ, UR6 ;  /* 0x00000006ff087e24 */ /* 0x001fe2000f8e00ff */
[----:B------:R-:W-:-:S03]  /*0380*/  USHF.R.U64 UR6, UR17, 0x9, UR7 ;  /* 0x0000000911067899 */ /* 0x000fc60008001207 */
[----:B------:R-:W-:-:S05]  /*0390*/  MOV R9, UR15 ;  /* 0x0000000f00097c02 */ /* 0x000fca0008000f00 */
[----:B------:R-:W4:Y:S01]  /*03a0*/  LDG.E R6, desc[UR8][R8.64] ;  /* 0x0000000808067981 */ /* 0x000f22000c1e1900 */
[----:B------:R-:W-:-:S04]  /*03b0*/  ULOP3.LUT UR6, UR6, 0xc, URZ, 0xc0, !UPT ;  /* 0x0000000c06067892 */ /* 0x000fc8000f8ec0ff */
[----:B------:R-:W-:-:S04]  /*03c0*/  UIADD3 UR6, UP1, UPT, UR6, UR12, URZ ;  /* 0x0000000c06067290 */ /* 0x000fc8000ff3e0ff */
[----:B------:R-:W-:Y:S02]  /*03d0*/  UIADD3.X UR7, UPT, UPT, URZ, UR13, URZ, UP1, !UPT ;  /* 0x0000000dff077290 */ /* 0x000fe40008ffe4ff */
[----:B-1----:R-:W-:Y:S01]  /*03e0*/  IMAD.U32 R10, RZ, RZ, UR6 ;  /* 0x00000006ff0a7e24 */ /* 0x002fe2000f8e00ff */
[----:B------:R-:W-:-:S03]  /*03f0*/  UIADD3 UR16, UP1, UPT, UR17, 0x61c88647, URZ ;  /* 0x61c8864711107890 */ /* 0x000fc6000ff3e0ff */
[----:B------:R-:W-:Y:S01]  /*0400*/  IMAD.U32 R11, RZ, RZ, UR7 ;  /* 0x00000007ff0b7e24 */ /* 0x000fe2000f8e00ff */
[----:B------:R-:W-:-:S04]  /*0410*/  USHF.L.U32 UR6, UR16, 0x2, URZ ;  /* 0x0000000210067899 */ /* 0x000fc800080006ff */
[----:B------:R-:W4:Y:S01]  /*0420*/  LDG.E R7, desc[UR8][R10.64] ;  /* 0x000000080a077981 */ /* 0x000f22000c1e1900 */
[----:B------:R-:W-:Y:S02]  /*0430*/  ULOP3.LUT UR6, UR6, 0xc, URZ, 0xc0, !UPT ;  /* 0x0000000c06067892 */ /* 0x000fe4000f8ec0ff */
[----:B------:R-:W-:Y:S02]  /*0440*/  UIADD3.X UR7, UPT, UPT, URZ, URZ, URZ, UP1, !UPT ;  /* 0x000000ffff077290 */ /* 0x000fe40008ffe4ff */
[----:B------:R-:W-:-:S04]  /*0450*/  UIADD3 UR6, UP2, UPT, UR6, UR12, URZ ;  /* 0x0000000c06067290 */ /* 0x000fc8000ff5e0ff */
[----:B------:R-:W-:Y:S02]  /*0460*/  UIADD3.X UR15, UPT, UPT, URZ, UR13, URZ, UP2, !UPT ;  /* 0x0000000dff0f7290 */ /* 0x000fe400097fe4ff */
[----:B------:R-:W-:Y:S01]  /*0470*/  IMAD.U32 R12, RZ, RZ, UR6 ;  /* 0x00000006ff0c7e24 */ /* 0x000fe2000f8e00ff */
[----:B------:R-:W-:-:S03]  /*0480*/  USHF.R.U64 UR6, UR16, 0x9, UR7 ;  /* 0x0000000910067899 */ /* 0x000fc60008001207 */
[----:B------:R-:W-:-:S05]  /*0490*/  MOV R13, UR15 ;  /* 0x0000000f000d7c02 */ /* 0x000fca0008000f00 */
[----:B------:R0:W4:Y:S01]  /*04a0*/  LDG.E R8, desc[UR8][R12.64] ;  /* 0x000000080c087981 */ /* 0x000122000c1e1900 */
[----:B------:R-:W-:-:S04]  /*04b0*/  ULOP3.LUT UR6, UR6, 0xc, URZ, 0xc0, !UPT ;  /* 0x0000000c06067892 */ /* 0x000fc8000f8ec0ff */
[----:B------:R-:W-:-:S04]  /*04c0*/  UIADD3 UR6, UP1, UPT, UR6, UR12, URZ ;  /* 0x0000000c06067290 */ /* 0x000fc8000ff3e0ff */
[----:B------:R-:W-:Y:S02]  /*04d0*/  UIADD3.X UR7, UPT, UPT, URZ, UR13, URZ, UP1, !UPT ;  /* 0x0000000dff077290 */ /* 0x000fe40008ffe4ff */
[----:B------:R-:W-:Y:S01]  /*04e0*/  IMAD.U32 R14, RZ, RZ, UR6 ;  /* 0x00000006ff0e7e24 */ /* 0x000fe2000f8e00ff */
[----:B0----5:R-:W-:Y:S01]  /*04f0*/  SHF.R.U32.HI R13, RZ, 0x5, R0 ;  /* 0x00000005ff0d7819 */ /* 0x021fe20000011600 */
[----:B------:R-:W-:-:S05]  /*0500*/  IMAD.SHL.U32 R12, R0, 0x10, RZ ;  /* 0x00000010000c7824 */ /* 0x000fca00078e00ff */
[----:B------:R-:W-:-:S05]  /*0510*/  LOP3.LUT R13, R12, R13, RZ, 0x3c, !PT ;  /* 0x0000000d0c0d7212 */ /* 0x000fca00078e3cff */
[----:B------:R-:W-:Y:S02]  /*0520*/  IMAD.IADD R13, R13, 0x1, R0 ;  /* 0x000000010d0d7824 */ /* 0x000fe400078e0200 */
[----:B--2---:R-:W-:Y:S01]  /*0530*/  VIADD R16, R15, UR14 ;  /* 0x0000000e0f107c36 */ /* 0x004fe20008000000 */
[----:B------:R-:W-:Y:S01]  /*0540*/  UIADD3 UR14, UPT, UPT, UR16, 0x61c88647, URZ ;  /* 0x61c88647100e7890 */ /* 0x000fe2000fffe0ff */
[----:B------:R-:W-:-:S03]  /*0550*/  IMAD.U32 R15, RZ, RZ, UR7 ;  /* 0x00000007ff0f7e24 */ /* 0x000fc6000f8e00ff */
[----:B------:R-:W-:Y:S02]  /*0560*/  USHF.L.U32 UR6, UR14, 0x2, URZ ;  /* 0x000000020e067899 */ /* 0x000fe400080006ff */
[----:B------:R-:W2:Y:S02]  /*0570*/  LDG.E R9, desc[UR8][R14.64] ;  /* 0x000000080e097981 */ /* 0x000ea4000c1e1900 */
[----:B------:R-:W-:-:S04]  /*0580*/  ULOP3.LUT UR6, UR6, 0xc, URZ, 0xc0, !UPT ;  /* 0x0000000c06067892 */ /* 0x000fc8000f8ec0ff */
[----:B------:R-:W-:-:S04]  /*0590*/  UIADD3 UR6, UP1, UPT, UR6, UR12, URZ ;  /* 0x0000000c06067290 */ /* 0x000fc8000ff3e0ff */
[----:B------:R-:W-:Y:S02]  /*05a0*/  UIADD3.X UR7, UPT, UPT, URZ, UR13, URZ, UP1, !UPT ;  /* 0x0000000dff077290 */ /* 0x000fe40008ffe4ff */
[----:B------:R-:W-:-:S04]  /*05b0*/  MOV R10, UR6 ;  /* 0x00000006000a7c02 */ /* 0x000fc80008000f00 */
[----:B------:R-:W-:-:S05]  /*05c0*/  IMAD.U32 R11, RZ, RZ, UR7 ;  /* 0x00000007ff0b7e24 */ /* 0x000fca000f8e00ff */
[----:B------:R0:W2:Y:S01]  /*05d0*/  LDG.E R10, desc[UR8][R10.64] ;  /* 0x000000080a0a7981 */ /* 0x0000a2000c1e1900 */
[----:B------:R-:W-:Y:S01]  /*05e0*/  LOP3.LUT R16, R16, R13, RZ, 0x3c, !PT ;  /* 0x0000000d10107212 */ /* 0x000fe200078e3cff */
[----:B---3--:R-:W-:Y:S01]  /*05f0*/  VIADD R4, R4, UR18 ;  /* 0x0000001204047c36 */ /* 0x008fe20008000000 */
[----:B------:R-:W-:Y:S02]  /*0600*/  UIADD3 UR5, UPT, UPT, UR5, 0x4, URZ ;  /* 0x0000000405057890 */ /* 0x000fe4000fffe0ff */
[----:B------:R-:W-:Y:S02]  /*0610*/  IADD3 R16, PT, PT, -R16, R3, RZ ;  /* 0x0000000310107210 */ /* 0x000fe40007ffe1ff */
[----:B------:R-:W-:Y:S02]  /*0620*/  UISETP.NE.AND UP1, UPT, UR5, URZ, UPT ;  /* 0x000000ff0500728c */ /* 0x000fe4000bf25270 */
[----:B------:R-:W-:Y:S01]  /*0630*/  SHF.R.U32.HI R12, RZ, 0x5, R16 ;  /* 0x00000005ff0c7819 */ /* 0x000fe20000011610 */
[----:B------:R-:W-:-:S05]  /*0640*/  IMAD.SHL.U32 R3, R16, 0x10, RZ ;  /* 0x0000001010037824 */ /* 0x000fca00078e00ff */
[----:B------:R-:W-:-:S05]  /*0650*/  LOP3.LUT R3, R3, R12, RZ, 0x3c, !PT ;  /* 0x0000000c03037212 */ /* 0x000fca00078e3cff */
[----:B------:R-:W-:Y:S02]  /*0660*/  IMAD.IADD R3, R16, 0x1, R3 ;  /* 0x0000000110037824 */ /* 0x000fe400078e0203 */
[----:B----4-:R-:W-:-:S03]  /*0670*/  VIADD R5, R5, UR18 ;  /* 0x0000001205057c36 */ /* 0x010fc60008000000 */
[----:B------:R-:W-:-:S04]  /*0680*/  LOP3.LUT R3, R3, R4, RZ, 0x3c, !PT ;  /* 0x0000000403037212 */ /* 0x000fc800078e3cff */
[----:B------:R-:W-:-:S04]  /*0690*/  IADD3 R3, PT, PT, -R3, R0, RZ ;  /* 0x0000000003037210 */ /* 0x000fc80007ffe1ff */
[----:B0-----:R-:W-:Y:S01]  /*06a0*/  SHF.R.U32.HI R11, RZ, 0x5, R3 ;  /* 0x00000005ff0b7819 */ /* 0x001fe20000011603 */
[----:B------:R-:W-:-:S05]  /*06b0*/  IMAD.SHL.U32 R0, R3, 0x10, RZ ;  /* 0x0000001003007824 */ /* 0x000fca00078e00ff */
[----:B------:R-:W-:-:S05]  /*06c0*/  LOP3.LUT R0, R0, R11, RZ, 0x3c, !PT ;  /* 0x0000000b00007212 */ /* 0x000fca00078e3cff */
[----:B------:R-:W-:-:S05]  /*06d0*/  IMAD.IADD R0, R3, 0x1, R0 ;  /* 0x0000000103007824 */ /* 0x000fca00078e0200 */
[----:B------:R-:W-:-:S04]  /*06e0*/  LOP3.LUT R5, R5, R0, RZ, 0x3c, !PT ;  /* 0x0000000005057212 */ /* 0x000fc800078e3cff */
[----:B------:R-:W-:-:S04]  /*06f0*/  IADD3 R5, PT, PT, R16, -R5, RZ ;  /* 0x8000000510057210 */ /* 0x000fc80007ffe0ff */
[----:B------:R-:W-:Y:S01]  /*0700*/  SHF.R.U32.HI R11, RZ, 0x5, R5 ;  /* 0x00000005ff0b7819 */ /* 0x000fe20000011605 */
[----:B------:R-:W-:-:S05]  /*0710*/  IMAD.SHL.U32 R0, R5, 0x10, RZ ;  /* 0x0000001005007824 */ /* 0x000fca00078e00ff */
[----:B------:R-:W-:Y:S01]  /*0720*/  LOP3.LUT R0, R0, R11, RZ, 0x3c, !PT ;  /* 0x0000000b00007212 */ /* 0x000fe200078e3cff */
[----:B------:R-:W-:-:S04]  /*0730*/  VIADD R11, R6, UR17 ;  /* 0x00000011060b7c36 */ /* 0x000fc80008000000 */
[----:B------:R-:W-:-:S05]  /*0740*/  IMAD.IADD R0, R5, 0x1, R0 ;  /* 0x0000000105007824 */ /* 0x000fca00078e0200 */
[----:B------:R-:W-:-:S04]  /*0750*/  LOP3.LUT R0, R0, R11, RZ, 0x3c, !PT ;  /* 0x0000000b00007212 */ /* 0x000fc800078e3cff */
[----:B------:R-:W-:Y:S01]  /*0760*/  IADD3 R0, PT, PT, R3, -R0, RZ ;  /* 0x8000000003007210 */ /* 0x000fe20007ffe0ff */
[----:B------:R-:W-:-:S03]  /*0770*/  VIADD R8, R8, UR16 ;  /* 0x0000001008087c36 */ /* 0x000fc60008000000 */
[----:B------:R-:W-:Y:S01]  /*0780*/  SHF.R.U32.HI R4, RZ, 0x5, R0 ;  /* 0x00000005ff047819 */ /* 0x000fe20000011600 */
[----:B------:R-:W-:-:S05]  /*0790*/  IMAD.SHL.U32 R3, R0, 0x10, RZ ;  /* 0x0000001000037824 */ /* 0x000fca00078e00ff */
[----:B------:R-:W-:Y:S01]  /*07a0*/  LOP3.LUT R3, R3, R4, RZ, 0x3c, !PT ;  /* 0x0000000403037212 */ /* 0x000fe200078e3cff */
[----:B------:R-:W-:-:S04]  /*07b0*/  VIADD R4, R7, UR17 ;  /* 0x0000001107047c36 */ /* 0x000fc80008000000 */
[----:B------:R-:W-:-:S05]  /*07c0*/  IMAD.IADD R3, R0, 0x1, R3 ;  /* 0x0000000100037824 */ /* 0x000fca00078e0203 */
[----:B------:R-:W-:-:S04]  /*07d0*/  LOP3.LUT R4, R4, R3, RZ, 0x3c, !PT ;  /* 0x0000000304047212 */ /* 0x000fc800078e3cff */
[----:B------:R-:W-:-:S04]  /*07e0*/  IADD3 R4, PT, PT, R5, -R4, RZ ;  /* 0x8000000405047210 */ /* 0x000fc80007ffe0ff */
[----:B------:R-:W-:Y:S01]  /*07f0*/  SHF.R.U32.HI R6, RZ, 0x5, R4 ;  /* 0x00000005ff067819 */ /* 0x000fe20000011604 */
[----:B------:R-:W-:-:S05]  /*0800*/  IMAD.SHL.U32 R3, R4, 0x10, RZ ;  /* 0x0000001004037824 */ /* 0x000fca00078e00ff */
[----:B------:R-:W-:-:S05]  /*0810*/  LOP3.LUT R3, R3, R6, RZ, 0x3c, !PT ;  /* 0x0000000603037212 */ /* 0x000fca00078e3cff */
[----:B------:R-:W-:-:S05]  /*0820*/  IMAD.IADD R3, R4, 0x1, R3 ;  /* 0x0000000104037824 */ /* 0x000fca00078e0203 */
[----:B------:R-:W-:-:S04]  /*0830*/  LOP3.LUT R3, R3, R8, RZ, 0x3c, !PT ;  /* 0x0000000803037212 */ /* 0x000fc800078e3cff */
[----:B------:R-:W-:-:S04]  /*0840*/  IADD3 R0, PT, PT, R0, -R3, RZ ;  /* 0x8000000300007210 */ /* 0x000fc80007ffe0ff */
[----:B------:R-:W-:Y:S01]  /*0850*/  SHF.R.U32.HI R6, RZ, 0x5, R0 ;  /* 0x00000005ff067819 */ /* 0x000fe20000011600 */
[----:B------:R-:W-:-:S05]  /*0860*/  IMAD.SHL.U32 R3, R0, 0x10, RZ ;  /* 0x0000001000037824 */ /* 0x000fca00078e00ff */
[----:B------:R-:W-:-:S05]  /*0870*/  LOP3.LUT R3, R3, R6, RZ, 0x3c, !PT ;  /* 0x0000000603037212 */ /* 0x000fca00078e3cff */
[----:B------:R-:W-:Y:S02]  /*0880*/  IMAD.IADD R3, R0, 0x1, R3 ;  /* 0x0000000100037824 */ /* 0x000fe400078e0203 */
[----:B--2---:R-:W-:-:S05]  /*0890*/  VIADD R6, R9, UR16 ;  /* 0x0000001009067c36 */ /* 0x004fca0008000000 */
        /* <DEDUP_REMOVED lines=9> */
[----:B------:R-:W-:Y:S06]  /*0930*/  BRA.U UP1, `(.L_x_2) ;  /* 0xfffffff901187547 */ /* 0x000fec000b83ffff */
.L_x_1:
[----:B------:R-:W-:Y:S05]  /*0940*/  BRA.U !UP0, `(.L_x_0) ;  /* 0x00000005087c7547 */ /* 0x000fea000b800000 */
[----:B------:R-:W-:Y:S02]  /*0950*/  UISETP.NE.AND UP1, UPT, UR11, 0x1, UPT ;  /* 0x000000010b00788c */ /* 0x000fe4000bf25270 */
[----:B------:R-:W-:-:S04]  /*0960*/  ULOP3.LUT UR5, UR10, 0x1, URZ, 0xc0, !UPT ;  /* 0x000000010a057892 */ /* 0x000fc8000f8ec0ff */
[----:B------:R-:W-:-:S03]  /*0970*/  UISETP.NE.U32.AND UP0, UPT, UR5, 0x1, UPT ;  /* 0x000000010500788c */ /* 0x000fc6000bf05070 */
[----:B------:R-:W-:Y:S08]  /*0980*/  BRA.U !UP1, `(.L_x_3) ;  /* 0x0000000109f07547 */ /* 0x000ff0000b800000 */
[----:B------:R-:W0:Y:S01]  /*0990*/  LDCU.64 UR10, c[0x0][0x390] ;  /* 0x00007200ff0a77ac */ /* 0x000e220008000a00 */
[----:B------:R-:W-:-:S04]  /*09a0*/  USHF.R.U64 UR5, UR14, 0x9, UR4 ;  /* 0x000000090e057899 */ /* 0x000fc80008001204 */
[----:B------:R-:W-:-:S04]  /*09b0*/  ULOP3.LUT UR5, UR5, 0xc, URZ, 0xc0, !UPT ;  /* 0x0000000c05057892 */ /* 0x000fc8000f8ec0ff */
[----:B0-----:R-:W-:-:S04]  /*09c0*/  UIADD3 UR5, UP1, UPT, UR5, UR10, URZ ;  /* 0x0000000a05057290 */ /* 0x001fc8000ff3e0ff */
[----:B------:R-:W-:Y:S02]  /*09d0*/  UIADD3.X UR6, UPT, UPT, URZ, UR11, URZ, UP1, !UPT ;  /* 0x0000000bff067290 */ /* 0x000fe40008ffe4ff */
[----:B------:R-:W-:-:S04]  /*09e0*/  IMAD.U32 R4, RZ, RZ, UR5 ;  /* 0x00000005ff047e24 */ /* 0x000fc8000f8e00ff */
[----:B------:R-:W-:-:S06]  /*09f0*/  IMAD.U32 R5, RZ, RZ, UR6 ;  /* 0x00000006ff057e24 */ /* 0x000fcc000f8e00ff */
[----:B------:R0:W2:Y:S01]  /*0a00*/  LDG.E R5, desc[UR8][R4.64] ;  /* 0x0000000804057981 */ /* 0x0000a2000c1e1900 */
        /* <DEDUP_REMOVED lines=8> */
[----:B------:R-:W-:Y:S01]  /*0a90*/  MOV R7, UR7 ;  /* 0x0000000700077c02 */ /* 0x000fe20008000f00 */
[----:B------:R-:W-:-:S04]  /*0aa0*/  ULOP3.LUT UR5, UR5, 0xc, URZ, 0xc0, !UPT ;  /* 0x0000000c05057892 */ /* 0x000fc8000f8ec0ff */
[----:B------:R1:W3:Y:S01]  /*0ab0*/  LDG.E R11, desc[UR8][R6.64] ;  /* 0x00000008060b7981 */ /* 0x0002e2000c1e1900 */
[----:B------:R-:W-:-:S04]  /*0ac0*/  UIADD3 UR5, UP1, UPT, UR5, UR10, URZ ;  /* 0x0000000a05057290 */ /* 0x000fc8000ff3e0ff */
[----:B------:R-:W-:Y:S02]  /*0ad0*/  UIADD3.X UR6, UPT, UPT, URZ, UR11, URZ, UP1, !UPT ;  /* 0x0000000bff067290 */ /* 0x000fe40008ffe4ff */
[----:B0-----:R-:W-:Y:S01]  /*0ae0*/  IMAD.U32 R4, RZ, RZ, UR5 ;  /* 0x00000005ff047e24 */ /* 0x001fe2000f8e00ff */
[----:B-----5:R-:W-:Y:S01]  /*0af0*/  SHF.R.U32.HI R9, RZ, 0x5, R0 ;  /* 0x00000005ff097819 */ /* 0x020fe20000011600 */
[----:B------:R-:W-:-:S05]  /*0b00*/  IMAD.SHL.U32 R8, R0, 0x10, RZ ;  /* 0x0000001000087824 */ /* 0x000fca00078e00ff */
[----:B------:R-:W-:Y:S01]  /*0b10*/  LOP3.LUT R9, R8, R9, RZ, 0x3c, !PT ;  /* 0x0000000908097212 */ /* 0x000fe200078e3cff */
[----:B--2---:R-:W-:Y:S01]  /*0b20*/  VIADD R10, R5, UR14 ;  /* 0x0000000e050a7c36 */ /* 0x004fe20008000000 */
[----:B------:R-:W-:Y:S01]  /*0b30*/  UIADD3 UR14, UPT, UPT, UR12, 0x61c88647, URZ ;  /* 0x61c886470c0e7890 */ /* 0x000fe2000fffe0ff */
[----:B------:R-:W-:-:S03]  /*0b40*/  IMAD.U32 R5, RZ, RZ, UR6 ;  /* 0x00000006ff057e24 */ /* 0x000fc6000f8e00ff */
[----:B------:R-:W-:Y:S02]  /*0b50*/  USHF.L.U32 UR5, UR14, 0x2, URZ ;  /* 0x000000020e057899 */ /* 0x000fe400080006ff */
[----:B------:R0:W2:Y:S02]  /*0b60*/  LDG.E R12, desc[UR8][R4.64] ;  /* 0x00000008040c7981 */ /* 0x0000a4000c1e1900 */
[----:B------:R-:W-:-:S04]  /*0b70*/  ULOP3.LUT UR5, UR5, 0xc, URZ, 0xc0, !UPT ;  /* 0x0000000c05057892 */ /* 0x000fc8000f8ec0ff */
[----:B------:R-:W-:-:S04]  /*0b80*/  UIADD3 UR5, UP1, UPT, UR5, UR10, URZ ;  /* 0x0000000a05057290 */ /* 0x000fc8000ff3e0ff */
[----:B------:R-:W-:Y:S02]  /*0b90*/  UIADD3.X UR6, UPT, UPT, URZ, UR11, URZ, UP1, !UPT ;  /* 0x0000000bff067290 */ /* 0x000fe40008ffe4ff */
[----:B-1----:R-:W-:-:S04]  /*0ba0*/  MOV R6, UR5 ;  /* 0x0000000500067c02 */ /* 0x002fc80008000f00 */
[----:B------:R-:W-:-:S05]  /*0bb0*/  IMAD.U32 R7, RZ, RZ, UR6 ;  /* 0x00000006ff077e24 */ /* 0x000fca000f8e00ff */
[----:B------:R-:W4:Y:S01]  /*0bc0*/  LDG.E R6, desc[UR8][R6.64] ;  /* 0x0000000806067981 */ /* 0x000f22000c1e1900 */
[----:B------:R-:W-:Y:S02]  /*0bd0*/  IADD3 R9, PT, PT, R0, R9, RZ ;  /* 0x0000000900097210 */ /* 0x000fe40007ffe0ff */
[----:B---3--:R-:W-:Y:S02]  /*0be0*/  IADD3 R11, PT, PT, R11, UR12, RZ ;  /* 0x0000000c0b0b7c10 */ /* 0x008fe4000fffe0ff */
[----:B------:R-:W-:-:S05]  /*0bf0*/  LOP3.LUT R10, R10, R9, RZ, 0x3c, !PT ;  /* 0x000000090a0a7212 */ /* 0x000fca00078e3cff */
[----:B------:R-:W-:-:S04]  /*0c00*/  IMAD.IADD R3, R3, 0x1, -R10 ;  /* 0x0000000103037824 */ /* 0x000fc800078e0a0a */
[----:B0-----:R-:W-:Y:S01]  /*0c10*/  IMAD.SHL.U32 R4, R3, 0x10, RZ ;  /* 0x0000001003047824 */ /* 0x001fe200078e00ff */
[----:B------:R-:W-:-:S04]  /*0c20*/  SHF.R.U32.HI R5, RZ, 0x5, R3 ;  /* 0x00000005ff057819 */ /* 0x000fc80000011603 */
[----:B------:R-:W-:-:S05]  /*0c30*/  LOP3.LUT R4, R4, R5, RZ, 0x3c, !PT ;  /* 0x0000000504047212 */ /* 0x000fca00078e3cff */
[----:B------:R-:W-:-:S05]  /*0c40*/  IMAD.IADD R4, R3, 0x1, R4 ;  /* 0x0000000103047824 */ /* 0x000fca00078e0204 */
[----:B------:R-:W-:-:S05]  /*0c50*/  LOP3.LUT R11, R4, R11, RZ, 0x3c, !PT ;  /* 0x0000000b040b7212 */ /* 0x000fca00078e3cff */
[----:B------:R-:W-:-:S05]  /*0c60*/  IMAD.IADD R0, R0, 0x1, -R11 ;  /* 0x0000000100007824 */ /* 0x000fca00078e0a0b */
[----:B------:R-:W-:Y:S02]  /*0c70*/  SHF.L.U32 R4, R0, 0x4, RZ ;  /* 0x0000000400047819 */ /* 0x000fe400000006ff */
[----:B------:R-:W-:-:S04]  /*0c80*/  SHF.R.U32.HI R5, RZ, 0x5, R0 ;  /* 0x00000005ff057819 */ /* 0x000fc80000011600 */
        /* <DEDUP_REMOVED lines=8> */
[----:B----4-:R-:W-:-:S03]  /*0d10*/  VIADD R5, R6, UR14 ;  /* 0x0000000e06057c36 */ /* 0x010fc60008000000 */
[----:B------:R-:W-:-:S04]  /*0d20*/  IADD3 R4, PT, PT, R3, R4, RZ ;  /* 0x0000000403047210 */ /* 0x000fc80007ffe0ff */
[----:B------:R-:W-:-:S05]  /*0d30*/  LOP3.LUT R5, R4, R5, RZ, 0x3c, !PT ;  /* 0x0000000504057212 */ /* 0x000fca00078e3cff */
[----:B------:R-:W-:-:S07]  /*0d40*/  IMAD.IADD R0, R0, 0x1, -R5 ;  /* 0x0000000100007824 */ /* 0x000fce00078e0a05 */
.L_x_3:
[----:B------:R-:W-:Y:S05]  /*0d50*/  BRA.U UP0, `(.L_x_0) ;  /* 0x0000000100787547 */ /* 0x000fea000b800000 */
[----:B------:R-:W0:Y:S01]  /*0d60*/  LDCU.64 UR6, c[0x0][0x390] ;  /* 0x00007200ff0677ac */ /* 0x000e220008000a00 */
[----:B------:R-:W-:Y:S02]  /*0d70*/  USHF.R.U64 UR5, UR14, 0x9, UR4 ;  /* 0x000000090e057899 */ /* 0x000fe40008001204 */
[----:B------:R-:W-:Y:S02]  /*0d80*/  UIADD3 UR10, UPT, UPT, UR14, 0x61c88647, URZ ;  /* 0x61c886470e0a7890 */ /* 0x000fe4000fffe0ff */
[----:B------:R-:W-:Y:S02]  /*0d90*/  ULOP3.LUT UR5, UR5, 0xc, URZ, 0xc0, !UPT ;  /* 0x0000000c05057892 */ /* 0x000fe4000f8ec0ff */
[----:B------:R-:W-:-:S04]  /*0da0*/  USHF.L.U32 UR4, UR10, 0x2, URZ ;  /* 0x000000020a047899 */ /* 0x000fc800080006ff */
[----:B------:R-:W-:Y:S02]  /*0db0*/  ULOP3.LUT UR4, UR4, 0xc, URZ, 0xc0, !UPT ;  /* 0x0000000c04047892 */ /* 0x000fe4000f8ec0ff */
[----:B0-----:R-:W-:-:S04]  /*0dc0*/  UIADD3 UR5, UP0, UPT, UR5, UR6, URZ ;  /* 0x0000000605057290 */ /* 0x001fc8000ff1e0ff */
[----:B------:R-:W-:Y:S02]  /*0dd0*/  UIADD3.X UR11, UPT, UPT, URZ, UR7, URZ, UP0, !UPT ;  /* 0x00000007ff0b7290 */ /* 0x000fe400087fe4ff */
[----:B------:R-:W-:-:S04]  /*0de0*/  IMAD.U32 R4, RZ, RZ, UR5 ;  /* 0x00000005ff047e24 */ /* 0x000fc8000f8e00ff */
[----:B------:R-:W-:-:S05]  /*0df0*/  MOV R5, UR11 ;  /* 0x0000000b00057c02 */ /* 0x000fca0008000f00 */
[----:B------:R-:W2:Y:S01]  /*0e00*/  LDG.E R4, desc[UR8][R4.64] ;  /* 0x0000000804047981 */ /* 0x000ea2000c1e1900 */
[----:B------:R-:W-:-:S04]  /*0e10*/  UIADD3 UR4, UP0, UPT, UR4, UR6, URZ ;  /* 0x0000000604047290 */ /* 0x000fc8000ff1e0ff */
[----:B------:R-:W-:Y:S02]  /*0e20*/  UIADD3.X UR5, UPT, UPT, URZ, UR7, URZ, UP0, !UPT ;  /* 0x00000007ff057290 */ /* 0x000fe400087fe4ff */
[----:B------:R-:W-:-:S04]  /*0e30*/  IMAD.U32 R6, RZ, RZ, UR4 ;  /* 0x00000004ff067e24 */ /* 0x000fc8000f8e00ff */
[----:B------:R-:W-:-:S05]  /*0e40*/  IMAD.U32 R7, RZ, RZ, UR5 ;  /* 0x00000005ff077e24 */ /* 0x000fca000f8e00ff */
[----:B------:R-:W3:Y:S01]  /*0e50*/  LDG.E R6, desc[UR8][R6.64] ;  /* 0x0000000806067981 */ /* 0x000ee2000c1e1900 */
[----:B-----5:R-:W-:Y:S02]  /*0e60*/  SHF.L.U32 R8, R0, 0x4, RZ ;  /* 0x0000000400087819 */ /* 0x020fe400000006ff */
        /* <DEDUP_REMOVED lines=9> */
[----:B---3--:R-:W-:-:S03]  /*0f00*/  VIADD R5, R6, UR10 ;  /* 0x0000000a06057c36 */ /* 0x008fc60008000000 */
[----:B------:R-:W-:-:S04]  /*0f10*/  IADD3 R4, PT, PT, R3, R4, RZ ;  /* 0x0000000403047210 */ /* 0x000fc80007ffe0ff */
[----:B------:R-:W-:-:S05]  /*0f20*/  LOP3.LUT R5, R4, R5, RZ, 0x3c, !PT ;  /* 0x0000000504057212 */ /* 0x000fca00078e3cff */
[----:B------:R-:W-:-:S07]  /*0f30*/  IMAD.IADD R0, R0, 0x1, -R5 ;  /* 0x0000000100007824 */ /* 0x000fce00078e0a05 */
.L_x_0:
[----:B------:R-:W0:Y:S02]  /*0f40*/  LDC.64 R4, c[0x0][0x398] ;  /* 0x0000e600ff047b82 */ /* 0x000e240000000a00 */
[----:B0-----:R-:W-:-:S05]  /*0f50*/  IMAD.WIDE.U32 R4, R2, 0x4, R4 ;  /* 0x0000000402047825 */ /* 0x001fca00078e0004 */
[----:B-----5:R-:W-:Y:S04]  /*0f60*/  STG.E desc[UR8][R4.64], R0 ;  /* 0x0000000004007986 */ /* 0x020fe8000c101908 */
[----:B------:R-:W-:Y:S01]  /*0f70*/  STG.E desc[UR8][R4.64+0x4], R3 ;  /* 0x0000040304007986 */ /* 0x000fe2000c101908 */
[----:B------:R-:W-:Y:S05]  /*0f80*/  EXIT ;  /* 0x000000000000794d */ /* 0x000fea0003800000 */
.L_x_4:
[----:B------:R-:W-:-:S00]  /*0f90*/  BRA `(.L_x_4) ;  /* 0xfffffffc00fc7947 */ /* 0x000fc0000383ffff */
[----:B------:R-:W-:-:S00]  /*0fa0*/  NOP ;  /* 0x0000000000007918 */ /* 0x000fc00000000000 */
        /* <DEDUP_REMOVED lines=13> */
.L_x_5:


//--------------------- .nv.shared.reserved.0     --------------------------
	.section	.nv.shared.reserved.0,"aw",@nobits
	.weak		__nv_reservedSMEM_offset_0_alias
	.size		__nv_reservedSMEM_offset_0_alias, 0, 64
	.other		__nv_reservedSMEM_offset_0_alias,@"STO_CUDA_RESERVED_SHARED STV_DEFAULT"
__nv_reservedSMEM_offset_0_alias:
	.zero		0
	.zero		64


//--------------------- .nv.constant0._Z8decipherjPjS_S_j --------------------------
	.section	.nv.constant0._Z8decipherjPjS_S_j,"a",@progbits
	.sectionflags	@""
	.align	4
.nv.constant0._Z8decipherjPjS_S_j:
	.zero		932


//--------------------- SYMBOLS --------------------------

	.type		.nv.reservedSmem.offset0,@object
	.size		.nv.reservedSmem.offset0,0x4
